//
// Generated by NVIDIA NVVM Compiler
//
// Compiler Build ID: CL-36424714
// Cuda compilation tools, release 13.0, V13.0.88
// Based on NVVM 20.0.0
//

.version 9.0
.target sm_100
.address_size 64

	// .globl	_Z10cu_axpy_20lPdS_d

.visible .entry _Z10cu_axpy_20lPdS_d(
	.param .u64 _Z10cu_axpy_20lPdS_d_param_0,
	.param .u64 .ptr .align 1 _Z10cu_axpy_20lPdS_d_param_1,
	.param .u64 .ptr .align 1 _Z10cu_axpy_20lPdS_d_param_2,
	.param .f64 _Z10cu_axpy_20lPdS_d_param_3
)
{
	.reg .pred 	%p<2>;
	.reg .b32 	%r<6>;
	.reg .b64 	%rd<10>;
	.reg .b64 	%fd<14>;

	ld.param.u64 	%rd3, [_Z10cu_axpy_20lPdS_d_param_0];
	ld.param.u64 	%rd4, [_Z10cu_axpy_20lPdS_d_param_1];
	ld.param.u64 	%rd5, [_Z10cu_axpy_20lPdS_d_param_2];
	ld.param.f64 	%fd1, [_Z10cu_axpy_20lPdS_d_param_3];
	cvta.to.global.u64 	%rd6, %rd5;
	cvta.to.global.u64 	%rd7, %rd4;
	mov.u32 	%r1, %ctaid.x;
	mov.u32 	%r2, %ntid.x;
	mov.u32 	%r3, %tid.x;
	mad.lo.s32 	%r4, %r1, %r2, %r3;
	mul.wide.s32 	%rd8, %r4, 8;
	add.s64 	%rd1, %rd7, %rd8;
	ld.global.f64 	%fd2, [%rd1];
	add.s64 	%rd2, %rd6, %rd8;
	ld.global.f64 	%fd3, [%rd2];
	bar.sync 	0;
	fma.rn.f64 	%fd4, %fd1, %fd3, %fd2;
	st.global.f64 	[%rd1], %fd4;
	bar.sync 	0;
	ld.global.f64 	%fd5, [%rd1+16384];
	ld.global.f64 	%fd6, [%rd2+16384];
	bar.sync 	0;
	fma.rn.f64 	%fd7, %fd1, %fd6, %fd5;
	st.global.f64 	[%rd1+16384], %fd7;
	bar.sync 	0;
	ld.global.f64 	%fd8, [%rd1+32768];
	ld.global.f64 	%fd9, [%rd2+32768];
	bar.sync 	0;
	fma.rn.f64 	%fd10, %fd1, %fd9, %fd8;
	st.global.f64 	[%rd1+32768], %fd10;
	bar.sync 	0;
	add.s32 	%r5, %r4, 6144;
	cvt.s64.s32 	%rd9, %r5;
	setp.le.s64 	%p1, %rd3, %rd9;
	@%p1 bra 	$L__BB0_2;
	ld.global.f64 	%fd11, [%rd1+49152];
	ld.global.f64 	%fd12, [%rd2+49152];
	bar.sync 	0;
	fma.rn.f64 	%fd13, %fd1, %fd12, %fd11;
	st.global.f64 	[%rd1+49152], %fd13;
	bar.sync 	0;
$L__BB0_2:
	ret;

}
	// .globl	_Z10cu_axpy_10lPdS_d
.visible .entry _Z10cu_axpy_10lPdS_d(
	.param .u64 _Z10cu_axpy_10lPdS_d_param_0,
	.param .u64 .ptr .align 1 _Z10cu_axpy_10lPdS_d_param_1,
	.param .u64 .ptr .align 1 _Z10cu_axpy_10lPdS_d_param_2,
	.param .f64 _Z10cu_axpy_10lPdS_d_param_3
)
{
	.reg .pred 	%p<2>;
	.reg .b32 	%r<6>;
	.reg .b64 	%rd<10>;
	.reg .b64 	%fd<8>;

	ld.param.u64 	%rd3, [_Z10cu_axpy_10lPdS_d_param_0];
	ld.param.u64 	%rd4, [_Z10cu_axpy_10lPdS_d_param_1];
	ld.param.u64 	%rd5, [_Z10cu_axpy_10lPdS_d_param_2];
	ld.param.f64 	%fd1, [_Z10cu_axpy_10lPdS_d_param_3];
	cvta.to.global.u64 	%rd6, %rd5;
	cvta.to.global.u64 	%rd7, %rd4;
	mov.u32 	%r1, %ctaid.x;
	mov.u32 	%r2, %ntid.x;
	mov.u32 	%r3, %tid.x;
	mad.lo.s32 	%r4, %r1, %r2, %r3;
	mul.wide.s32 	%rd8, %r4, 8;
	add.s64 	%rd1, %rd7, %rd8;
	ld.global.f64 	%fd2, [%rd1];
	add.s64 	%rd2, %rd6, %rd8;
	ld.global.f64 	%fd3, [%rd2];
	bar.sync 	0;
	fma.rn.f64 	%fd4, %fd1, %fd3, %fd2;
	st.global.f64 	[%rd1], %fd4;
	bar.sync 	0;
	add.s32 	%r5, %r4, 512;
	cvt.s64.s32 	%rd9, %r5;
	setp.le.s64 	%p1, %rd3, %rd9;
	@%p1 bra 	$L__BB1_2;
	ld.global.f64 	%fd5, [%rd1+4096];
	ld.global.f64 	%fd6, [%rd2+4096];
	bar.sync 	0;
	fma.rn.f64 	%fd7, %fd1, %fd6, %fd5;
	st.global.f64 	[%rd1+4096], %fd7;
	bar.sync 	0;
$L__BB1_2:
	ret;

}


// ===== COMPILED SASS (sm_100) =====

	.target	sm_100

	.elftype	@"ET_EXEC"


//--------------------- .note.nv.tkinfo           --------------------------
	.section	.note.nv.tkinfo,"",@"SHT_NOTE"
	.sectionflags	@"SHF_NOTE_NV_TKINFO"
	.tkinfo
        /*0018*/ 	.word	0x00000002
        /*0030*/ 	.string	""
        /*0030*/ 	.string	"ptxas"
        /*0030*/ 	.string	"Cuda compilation tools, release 13.0, V13.0.88"
        /*0030*/ 	.string	"Build cuda_13.0.r13.0/compiler.36424714_0"
        /*0030*/ 	.string	"-arch sm_100 -m 64 "



//--------------------- .note.nv.cuinfo           --------------------------
	.section	.note.nv.cuinfo,"",@"SHT_NOTE"
	.sectionflags	@"SHF_NOTE_NV_CUINFO"
        /*0018*/ 	.short	0x0002
        /*001a*/ 	.short	0x0064
        /*001c*/ 	.short	0x0082
	.zero		2


//--------------------- .nv.info                  --------------------------
	.section	.nv.info,"",@"SHT_CUDA_INFO"
	.align	4


	//----- nvinfo : EIATTR_REGCOUNT
	.align		4
        /*0000*/ 	.byte	0x04, 0x2f
        /*0002*/ 	.short	(.L_1 - .L_0)
	.align		4
.L_0:
        /*0004*/ 	.word	index@(_Z10cu_axpy_20lPdS_d)
        /*0008*/ 	.word	0x00000012


	//----- nvinfo : EIATTR_FRAME_SIZE
	.align		4
.L_1:
        /*000c*/ 	.byte	0x04, 0x11
        /*000e*/ 	.short	(.L_3 - .L_2)
	.align		4
.L_2:
        /*0010*/ 	.word	index@(_Z10cu_axpy_20lPdS_d)
        /*0014*/ 	.word	0x00000000


	//----- nvinfo : EIATTR_REGCOUNT
	.align		4
.L_3:
        /*0018*/ 	.byte	0x04, 0x2f
        /*001a*/ 	.short	(.L_5 - .L_4)
	.align		4
.L_4:
        /*001c*/ 	.word	index@(_Z10cu_axpy_10lPdS_d)
        /*0020*/ 	.word	0x0000000e


	//----- nvinfo : EIATTR_FRAME_SIZE
	.align		4
.L_5:
        /*0024*/ 	.byte	0x04, 0x11
        /*0026*/ 	.short	(.L_7 - .L_6)
	.align		4
.L_6:
        /*0028*/ 	.word	index@(_Z10cu_axpy_10lPdS_d)
        /*002c*/ 	.word	0x00000000


	//----- nvinfo : EIATTR_MIN_STACK_SIZE
	.align		4
.L_7:
        /*0030*/ 	.byte	0x04, 0x12
        /*0032*/ 	.short	(.L_9 - .L_8)
	.align		4
.L_8:
        /*0034*/ 	.word	index@(_Z10cu_axpy_10lPdS_d)
        /*0038*/ 	.word	0x00000000


	//----- nvinfo : EIATTR_MIN_STACK_SIZE
	.align		4
.L_9:
        /*003c*/ 	.byte	0x04, 0x12
        /*003e*/ 	.short	(.L_11 - .L_10)
	.align		4
.L_10:
        /*0040*/ 	.word	index@(_Z10cu_axpy_20lPdS_d)
        /*0044*/ 	.word	0x00000000
.L_11:


//--------------------- .nv.compat                --------------------------
	.section	.nv.compat,"",@"SHT_CUDA_COMPAT_INFO"
	.align	4
        /*0000*/ 	.byte	0x02, 0x09, 0x00, 0x00, 0x02, 0x02, 0x01, 0x00, 0x02, 0x05, 0x05, 0x00, 0x03, 0x07, 0x01, 0x01
        /*0010*/ 	.byte	0x02, 0x03, 0x00, 0x00, 0x02, 0x06, 0x01, 0x00, 0x04, 0x0b, 0x08, 0x00, 0x01, 0x00, 0x00, 0x00
        /*0020*/ 	.byte	0x00, 0x00, 0x00, 0x00


//--------------------- .nv.info._Z10cu_axpy_10lPdS_d --------------------------
	.section	.nv.info._Z10cu_axpy_10lPdS_d,"",@"SHT_CUDA_INFO"
	.sectionflags	@""
	.align	4


	//----- nvinfo : EIATTR_CUDA_API_VERSION
	.align		4
        /*0000*/ 	.byte	0x04, 0x37
        /*0002*/ 	.short	(.L_13 - .L_12)
.L_12:
        /*0004*/ 	.word	0x00000082


	//----- nvinfo : EIATTR_KPARAM_INFO
	.align		4
.L_13:
        /*0008*/ 	.byte	0x04, 0x17
        /*000a*/ 	.short	(.L_15 - .L_14)
.L_14:
        /*000c*/ 	.word	0x00000000
        /*0010*/ 	.short	0x0003
        /*0012*/ 	.short	0x0018
        /*0014*/ 	.byte	0x00, 0xf0, 0x21, 0x00


	//----- nvinfo : EIATTR_KPARAM_INFO
	.align		4
.L_15:
        /*0018*/ 	.byte	0x04, 0x17
        /*001a*/ 	.short	(.L_17 - .L_16)
.L_16:
        /*001c*/ 	.word	0x00000000
        /*0020*/ 	.short	0x0002
        /*0022*/ 	.short	0x0010
        /*0024*/ 	.byte	0x00, 0xf5, 0x21, 0x00


	//----- nvinfo : EIATTR_KPARAM_INFO
	.align		4
.L_17:
        /*0028*/ 	.byte	0x04, 0x17
        /*002a*/ 	.short	(.L_19 - .L_18)
.L_18:
        /*002c*/ 	.word	0x00000000
        /*0030*/ 	.short	0x0001
        /*0032*/ 	.short	0x0008
        /*0034*/ 	.byte	0x00, 0xf5, 0x21, 0x00


	//----- nvinfo : EIATTR_KPARAM_INFO
	.align		4
.L_19:
        /*0038*/ 	.byte	0x04, 0x17
        /*003a*/ 	.short	(.L_21 - .L_20)
.L_20:
        /*003c*/ 	.word	0x00000000
        /*0040*/ 	.short	0x0000
        /*0042*/ 	.short	0x0000
        /*0044*/ 	.byte	0x00, 0xf0, 0x21, 0x00


	//----- nvinfo : EIATTR_SPARSE_MMA_MASK
	.align		4
.L_21:
        /*0048*/ 	.byte	0x03, 0x50
        /*004a*/ 	.short	0x0000


	//----- nvinfo : EIATTR_MAXREG_COUNT
	.align		4
        /*004c*/ 	.byte	0x03, 0x1b
        /*004e*/ 	.short	0x00ff


	//----- nvinfo : EIATTR_NUM_BARRIERS
	.align		4
        /*0050*/ 	.byte	0x02, 0x4c
        /*0052*/ 	.byte	0x01
	.zero		1


	//----- nvinfo : EIATTR_MERCURY_ISA_VERSION
	.align		4
        /*0054*/ 	.byte	0x03, 0x5f
        /*0056*/ 	.short	0x0101


	//----- nvinfo : EIATTR_VRC_CTA_INIT_COUNT
	.align		4
        /*0058*/ 	.byte	0x02, 0x4a
	.zero		1
	.zero		1


	//----- nvinfo : EIATTR_EXIT_INSTR_OFFSETS
	.align		4
        /*005c*/ 	.byte	0x04, 0x1c
        /*005e*/ 	.short	(.L_23 - .L_22)


	//   ....[0]....
.L_22:
        /*0060*/ 	.word	0x00000160


	//   ....[1]....
        /*0064*/ 	.word	0x000001d0


	//----- nvinfo : EIATTR_CBANK_PARAM_SIZE
	.align		4
.L_23:
        /*0068*/ 	.byte	0x03, 0x19
        /*006a*/ 	.short	0x0020


	//----- nvinfo : EIATTR_PARAM_CBANK
	.align		4
        /*006c*/ 	.byte	0x04, 0x0a
        /*006e*/ 	.short	(.L_25 - .L_24)
	.align		4
.L_24:
        /*0070*/ 	.word	index@(.nv.constant0._Z10cu_axpy_10lPdS_d)
        /*0074*/ 	.short	0x0380
        /*0076*/ 	.short	0x0020


	//----- nvinfo : EIATTR_SW_WAR
	.align		4
.L_25:
        /*0078*/ 	.byte	0x04, 0x36
        /*007a*/ 	.short	(.L_27 - .L_26)
.L_26:
        /*007c*/ 	.word	0x00000008
.L_27:


//--------------------- .nv.info._Z10cu_axpy_20lPdS_d --------------------------
	.section	.nv.info._Z10cu_axpy_20lPdS_d,"",@"SHT_CUDA_INFO"
	.sectionflags	@""
	.align	4


	//----- nvinfo : EIATTR_CUDA_API_VERSION
	.align		4
        /*0000*/ 	.byte	0x04, 0x37
        /*0002*/ 	.short	(.L_29 - .L_28)
.L_28:
        /*0004*/ 	.word	0x00000082


	//----- nvinfo : EIATTR_KPARAM_INFO
	.align		4
.L_29:
        /*0008*/ 	.byte	0x04, 0x17
        /*000a*/ 	.short	(.L_31 - .L_30)
.L_30:
        /*000c*/ 	.word	0x00000000
        /*0010*/ 	.short	0x0003
        /*0012*/ 	.short	0x0018
        /*0014*/ 	.byte	0x00, 0xf0, 0x21, 0x00


	//----- nvinfo : EIATTR_KPARAM_INFO
	.align		4
.L_31:
        /*0018*/ 	.byte	0x04, 0x17
        /*001a*/ 	.short	(.L_33 - .L_32)
.L_32:
        /*001c*/ 	.word	0x00000000
        /*0020*/ 	.short	0x0002
        /*0022*/ 	.short	0x0010
        /*0024*/ 	.byte	0x00, 0xf5, 0x21, 0x00


	//----- nvinfo : EIATTR_KPARAM_INFO
	.align		4
.L_33:
        /*0028*/ 	.byte	0x04, 0x17
        /*002a*/ 	.short	(.L_35 - .L_34)
.L_34:
        /*002c*/ 	.word	0x00000000
        /*0030*/ 	.short	0x0001
        /*0032*/ 	.short	0x0008
        /*0034*/ 	.byte	0x00, 0xf5, 0x21, 0x00


	//----- nvinfo : EIATTR_KPARAM_INFO
	.align		4
.L_35:
        /*0038*/ 	.byte	0x04, 0x17
        /*003a*/ 	.short	(.L_37 - .L_36)
.L_36:
        /*003c*/ 	.word	0x00000000
        /*0040*/ 	.short	0x0000
        /*0042*/ 	.short	0x0000
        /*0044*/ 	.byte	0x00, 0xf0, 0x21, 0x00


	//----- nvinfo : EIATTR_SPARSE_MMA_MASK
	.align		4
.L_37:
        /*0048*/ 	.byte	0x03, 0x50
        /*004a*/ 	.short	0x0000


	//----- nvinfo : EIATTR_MAXREG_COUNT
	.align		4
        /*004c*/ 	.byte	0x03, 0x1b
        /*004e*/ 	.short	0x00ff


	//----- nvinfo : EIATTR_NUM_BARRIERS
	.align		4
        /*0050*/ 	.byte	0x02, 0x4c
        /*0052*/ 	.byte	0x01
	.zero		1


	//----- nvinfo : EIATTR_MERCURY_ISA_VERSION
	.align		4
        /*0054*/ 	.byte	0x03, 0x5f
        /*0056*/ 	.short	0x0101


	//----- nvinfo : EIATTR_VRC_CTA_INIT_COUNT
	.align		4
        /*0058*/ 	.byte	0x02, 0x4a
	.zero		1
	.zero		1


	//----- nvinfo : EIATTR_EXIT_INSTR_OFFSETS
	.align		4
        /*005c*/ 	.byte	0x04, 0x1c
        /*005e*/ 	.short	(.L_39 - .L_38)


	//   ....[0]....
.L_38:
        /*0060*/ 	.word	0x00000220


	//   ....[1]....
        /*0064*/ 	.word	0x00000290


	//----- nvinfo : EIATTR_CBANK_PARAM_SIZE
	.align		4
.L_39:
        /*0068*/ 	.byte	0x03, 0x19
        /*006a*/ 	.short	0x0020


	//----- nvinfo : EIATTR_PARAM_CBANK
	.align		4
        /*006c*/ 	.byte	0x04, 0x0a
        /*006e*/ 	.short	(.L_41 - .L_40)
	.align		4
.L_40:
        /*0070*/ 	.word	index@(.nv.constant0._Z10cu_axpy_20lPdS_d)
        /*0074*/ 	.short	0x0380
        /*0076*/ 	.short	0x0020


	//----- nvinfo : EIATTR_SW_WAR
	.align		4
.L_41:
        /*0078*/ 	.byte	0x04, 0x36
        /*007a*/ 	.short	(.L_43 - .L_42)
.L_42:
        /*007c*/ 	.word	0x00000008
.L_43:


//--------------------- .nv.callgraph             --------------------------
	.section	.nv.callgraph,"",@"SHT_CUDA_CALLGRAPH"
	.align	4
	.sectionentsize	8
	.align		4
        /*0000*/ 	.word	0x00000000
	.align		4
        /*0004*/ 	.word	0xffffffff
	.align		4
        /*0008*/ 	.word	0x00000000
	.align		4
        /*000c*/ 	.word	0xfffffffe
	.align		4
        /*0010*/ 	.word	0x00000000
	.align		4
        /*0014*/ 	.word	0xfffffffd
	.align		4
        /*0018*/ 	.word	0x00000000
	.align		4
        /*001c*/ 	.word	0xfffffffc


//--------------------- .text._Z10cu_axpy_10lPdS_d --------------------------
	.section	.text._Z10cu_axpy_10lPdS_d,"ax",@progbits
	.align	128
        .global         _Z10cu_axpy_10lPdS_d
        .type           _Z10cu_axpy_10lPdS_d,@function
        .size           _Z10cu_axpy_10lPdS_d,(.L_x_2 - _Z10cu_axpy_10lPdS_d)
        .other          _Z10cu_axpy_10lPdS_d,@"STO_CUDA_ENTRY STV_DEFAULT"
_Z10cu_axpy_10lPdS_d:
.text._Z10cu_axpy_10lPdS_d:
[----:B------:R-:W-:Y:S01]  /*0000*/  LDC R1, c[0x0][0x37c] ;  /* 0x0000df00ff017b82 */ /* 0x000fe20000000800 */
[----:B------:R-:W0:Y:S07]  /*0010*/  S2R R0, SR_TID.X ;  /* 0x0000000000007919 */ /* 0x000e2e0000002100 */
[----:B------:R-:W0:Y:S01]  /*0020*/  S2UR UR6, SR_CTAID.X ;  /* 0x00000000000679c3 */ /* 0x000e220000002500 */
[----:B------:R-:W1:Y:S01]  /*0030*/  LDCU.64 UR4, c[0x0][0x358] ;  /* 0x00006b00ff0477ac */ /* 0x000e620008000a00 */
[----:B------:R-:W2:Y:S06]  /*0040*/  LDCU.64 UR8, c[0x0][0x380] ;  /* 0x00007000ff0877ac */ /* 0x000eac0008000a00 */
[----:B------:R-:W0:Y:S08]  /*0050*/  LDC R11, c[0x0][0x360] ;  /* 0x0000d800ff0b7b82 */ /* 0x000e300000000800 */
[----:B------:R-:W3:Y:S08]  /*0060*/  LDC.64 R2, c[0x0][0x388] ;  /* 0x0000e200ff027b82 */ /* 0x000ef00000000a00 */
[----:B------:R-:W4:Y:S01]  /*0070*/  LDC.64 R6, c[0x0][0x390] ;  /* 0x0000e400ff067b82 */ /* 0x000f220000000a00 */
[----:B0-----:R-:W-:Y:S01]  /*0080*/  IMAD R11, R11, UR6, R0 ;  /* 0x000000060b0b7c24 */ /* 0x001fe2000f8e0200 */
[----:B------:R-:W0:Y:S03]  /*0090*/  LDCU.64 UR6, c[0x0][0x398] ;  /* 0x00007300ff0677ac */ /* 0x000e260008000a00 */
[----:B---3--:R-:W-:-:S05]  /*00a0*/  IMAD.WIDE R2, R11, 0x8, R2 ;  /* 0x000000080b027825 */ /* 0x008fca00078e0202 */
[----:B-1----:R-:W0:Y:S01]  /*00b0*/  LDG.E.64 R4, desc[UR4][R2.64] ;  /* 0x0000000402047981 */ /* 0x002e22000c1e1b00 */
[----:B----4-:R-:W-:-:S05]  /*00c0*/  IMAD.WIDE R6, R11, 0x8, R6 ;  /* 0x000000080b067825 */ /* 0x010fca00078e0206 */
[----:B------:R-:W0:Y:S01]  /*00d0*/  LDG.E.64 R8, desc[UR4][R6.64] ;  /* 0x0000000406087981 */ /* 0x000e22000c1e1b00 */
[----:B------:R-:W-:Y:S01]  /*00e0*/  IADD3 R11, PT, PT, R11, 0x200, RZ ;  /* 0x000002000b0b7810 */ /* 0x000fe20007ffe0ff */
[----:B------:R-:W-:Y:S03]  /*00f0*/  BAR.SYNC.DEFER_BLOCKING 0x0 ;  /* 0x0000000000007b1d */ /* 0x000fe60000010000 */
[----:B--2---:R-:W-:Y:S02]  /*0100*/  ISETP.GE.U32.AND P0, PT, R11, UR8, PT ;  /* 0x000000080b007c0c */ /* 0x004fe4000bf06070 */
[----:B------:R-:W-:-:S04]  /*0110*/  SHF.R.S32.HI R11, RZ, 0x1f, R11 ;  /* 0x0000001fff0b7819 */ /* 0x000fc8000001140b */
[----:B------:R-:W-:Y:S01]  /*0120*/  ISETP.GE.AND.EX P0, PT, R11, UR9, PT, P0 ;  /* 0x000000090b007c0c */ /* 0x000fe2000bf06300 */
[----:B0-----:R-:W-:-:S07]  /*0130*/  DFMA R4, R8, UR6, R4 ;  /* 0x0000000608047c2b */ /* 0x001fce0008000004 */
[----:B------:R0:W-:Y:S01]  /*0140*/  STG.E.64 desc[UR4][R2.64], R4 ;  /* 0x0000000402007986 */ /* 0x0001e2000c101b04 */
[----:B------:R-:W-:Y:S06]  /*0150*/  BAR.SYNC.DEFER_BLOCKING 0x0 ;  /* 0x0000000000007b1d */ /* 0x000fec0000010000 */
[----:B------:R-:W-:Y:S05]  /*0160*/  @P0 EXIT ;  /* 0x000000000000094d */ /* 0x000fea0003800000 */
[----:B------:R-:W2:Y:S04]  /*0170*/  LDG.E.64 R6, desc[UR4][R6.64+0x1000] ;  /* 0x0010000406067981 */ /* 0x000ea8000c1e1b00 */
[----:B0-----:R-:W2:Y:S01]  /*0180*/  LDG.E.64 R4, desc[UR4][R2.64+0x1000] ;  /* 0x0010000402047981 */ /* 0x001ea2000c1e1b00 */
[----:B------:R-:W-:Y:S06]  /*0190*/  BAR.SYNC.DEFER_BLOCKING 0x0 ;  /* 0x0000000000007b1d */ /* 0x000fec0000010000 */
[----:B--2---:R-:W-:-:S07]  /*01a0*/  DFMA R4, R6, UR6, R4 ;  /* 0x0000000606047c2b */ /* 0x004fce0008000004 */
[----:B------:R-:W-:Y:S01]  /*01b0*/  STG.E.64 desc[UR4][R2.64+0x1000], R4 ;  /* 0x0010000402007986 */ /* 0x000fe2000c101b04 */
[----:B------:R-:W-:Y:S06]  /*01c0*/  BAR.SYNC.DEFER_BLOCKING 0x0 ;  /* 0x0000000000007b1d */ /* 0x000fec0000010000 */
[----:B------:R-:W-:Y:S05]  /*01d0*/  EXIT ;  /* 0x000000000000794d */ /* 0x000fea0003800000 */
.L_x_0:
[----:B------:R-:W-:-:S00]  /*01e0*/  BRA `(.L_x_0) ;  /* 0xfffffffc00fc7947 */ /* 0x000fc0000383ffff */
[----:B------:R-:W-:-:S00]  /*01f0*/  NOP ;  /* 0x0000000000007918 */ /* 0x000fc00000000000 */
        /* <DEDUP_REMOVED lines=8> */
.L_x_2:


//--------------------- .text._Z10cu_axpy_20lPdS_d --------------------------
	.section	.text._Z10cu_axpy_20lPdS_d,"ax",@progbits
	.align	128
        .global         _Z10cu_axpy_20lPdS_d
        .type           _Z10cu_axpy_20lPdS_d,@function
        .size           _Z10cu_axpy_20lPdS_d,(.L_x_3 - _Z10cu_axpy_20lPdS_d)
        .other          _Z10cu_axpy_20lPdS_d,@"STO_CUDA_ENTRY STV_DEFAULT"
_Z10cu_axpy_20lPdS_d:
.text._Z10cu_axpy_20lPdS_d:
        /* <DEDUP_REMOVED lines=14> */
[----:B------:R-:W-:Y:S06]  /*00e0*/  BAR.SYNC.DEFER_BLOCKING 0x0 ;  /* 0x0000000000007b1d */ /* 0x000fec0000010000 */
[----:B0-----:R-:W-:-:S07]  /*00f0*/  DFMA R4, R8, UR6, R4 ;  /* 0x0000000608047c2b */ /* 0x001fce0008000004 */
[----:B------:R0:W-:Y:S01]  /*0100*/  STG.E.64 desc[UR4][R2.64], R4 ;  /* 0x0000000402007986 */ /* 0x0001e2000c101b04 */
[----:B------:R-:W-:Y:S06]  /*0110*/  BAR.SYNC.DEFER_BLOCKING 0x0 ;  /* 0x0000000000007b1d */ /* 0x000fec0000010000 */
[----:B------:R-:W3:Y:S04]  /*0120*/  LDG.E.64 R8, desc[UR4][R2.64+0x4000] ;  /* 0x0040000402087981 */ /* 0x000ee8000c1e1b00 */
[----:B------:R-:W3:Y:S01]  /*0130*/  LDG.E.64 R10, desc[UR4][R6.64+0x4000] ;  /* 0x00400004060a7981 */ /* 0x000ee2000c1e1b00 */
[----:B------:R-:W-:Y:S06]  /*0140*/  BAR.SYNC.DEFER_BLOCKING 0x0 ;  /* 0x0000000000007b1d */ /* 0x000fec0000010000 */
[----:B---3--:R-:W-:-:S07]  /*0150*/  DFMA R8, R10, UR6, R8 ;  /* 0x000000060a087c2b */ /* 0x008fce0008000008 */
[----:B------:R0:W-:Y:S01]  /*0160*/  STG.E.64 desc[UR4][R2.64+0x4000], R8 ;  /* 0x0040000802007986 */ /* 0x0001e2000c101b04 */
[----:B------:R-:W-:Y:S06]  /*0170*/  BAR.SYNC.DEFER_BLOCKING 0x0 ;  /* 0x0000000000007b1d */ /* 0x000fec0000010000 */
[----:B------:R-:W3:Y:S04]  /*0180*/  LDG.E.64 R10, desc[UR4][R2.64+0x8000] ;  /* 0x00800004020a7981 */ /* 0x000ee8000c1e1b00 */
[----:B------:R-:W3:Y:S01]  /*0190*/  LDG.E.64 R12, desc[UR4][R6.64+0x8000] ;  /* 0x00800004060c7981 */ /* 0x000ee2000c1e1b00 */
[----:B------:R-:W-:Y:S01]  /*01a0*/  IADD3 R15, PT, PT, R15, 0x1800, RZ ;  /* 0x000018000f0f7810 */ /* 0x000fe20007ffe0ff */
[----:B------:R-:W-:Y:S03]  /*01b0*/  BAR.SYNC.DEFER_BLOCKING 0x0 ;  /* 0x0000000000007b1d */ /* 0x000fe60000010000 */
[----:B--2---:R-:W-:-:S02]  /*01c0*/  ISETP.GE.U32.AND P0, PT, R15, UR8, PT ;  /* 0x000000080f007c0c */ /* 0x004fc4000bf06070 */
[----:B------:R-:W-:-:S04]  /*01d0*/  SHF.R.S32.HI R15, RZ, 0x1f, R15 ;  /* 0x0000001fff0f7819 */ /* 0x000fc8000001140f */
[----:B------:R-:W-:Y:S01]  /*01e0*/  ISETP.GE.AND.EX P0, PT, R15, UR9, PT, P0 ;  /* 0x000000090f007c0c */ /* 0x000fe2000bf06300 */
[----:B---3--:R-:W-:-:S07]  /*01f0*/  DFMA R10, R12, UR6, R10 ;  /* 0x000000060c0a7c2b */ /* 0x008fce000800000a */
        /* <DEDUP_REMOVED lines=10> */
.L_x_1:
        /* <DEDUP_REMOVED lines=14> */
.L_x_3:


//--------------------- .nv.shared.reserved.0     --------------------------
	.section	.nv.shared.reserved.0,"aw",@nobits
	.weak		__nv_reservedSMEM_offset_0_alias
	.size		__nv_reservedSMEM_offset_0_alias, 0, 64
	.other		__nv_reservedSMEM_offset_0_alias,@"STO_CUDA_RESERVED_SHARED STV_DEFAULT"
__nv_reservedSMEM_offset_0_alias:
	.zero		0
	.zero		64


//--------------------- .nv.constant0._Z10cu_axpy_10lPdS_d --------------------------
	.section	.nv.constant0._Z10cu_axpy_10lPdS_d,"a",@progbits
	.sectionflags	@""
	.align	4
.nv.constant0._Z10cu_axpy_10lPdS_d:
	.zero		928


//--------------------- .nv.constant0._Z10cu_axpy_20lPdS_d --------------------------
	.section	.nv.constant0._Z10cu_axpy_20lPdS_d,"a",@progbits
	.sectionflags	@""
	.align	4
.nv.constant0._Z10cu_axpy_20lPdS_d:
	.zero		928


//--------------------- SYMBOLS --------------------------

	.type		.nv.reservedSmem.offset0,@object
	.size		.nv.reservedSmem.offset0,0x4
